//
// Generated by NVIDIA NVVM Compiler
//
// Compiler Build ID: CL-36424714
// Cuda compilation tools, release 13.0, V13.0.88
// Based on NVVM 20.0.0
//

.version 9.0
.target sm_100
.address_size 64

	// .globl	_Z7welcomePci
.const .align 1 .b8 d_message[25];

.visible .entry _Z7welcomePci(
	.param .u64 .ptr .align 1 _Z7welcomePci_param_0,
	.param .u32 _Z7welcomePci_param_1
)
{
	.reg .pred 	%p<2>;
	.reg .b16 	%rs<2>;
	.reg .b32 	%r<6>;
	.reg .b64 	%rd<7>;

	ld.param.u64 	%rd1, [_Z7welcomePci_param_0];
	ld.param.u32 	%r2, [_Z7welcomePci_param_1];
	mov.u32 	%r3, %ctaid.x;
	mov.u32 	%r4, %ntid.x;
	mov.u32 	%r5, %tid.x;
	mad.lo.s32 	%r1, %r3, %r4, %r5;
	setp.ge.s32 	%p1, %r1, %r2;
	@%p1 bra 	$L__BB0_2;
	cvta.to.global.u64 	%rd2, %rd1;
	cvt.s64.s32 	%rd3, %r1;
	mov.u64 	%rd4, d_message;
	add.s64 	%rd5, %rd4, %rd3;
	ld.const.u8 	%rs1, [%rd5];
	add.s64 	%rd6, %rd2, %rd3;
	st.global.u8 	[%rd6], %rs1;
$L__BB0_2:
	ret;

}


// ===== COMPILED SASS (sm_100) =====

	.target	sm_100

	.elftype	@"ET_EXEC"


//--------------------- .note.nv.tkinfo           --------------------------
	.section	.note.nv.tkinfo,"",@"SHT_NOTE"
	.sectionflags	@"SHF_NOTE_NV_TKINFO"
	.tkinfo
        /*0018*/ 	.word	0x00000002
        /*0030*/ 	.string	""
        /*0030*/ 	.string	"ptxas"
        /*0030*/ 	.string	"Cuda compilation tools, release 13.0, V13.0.88"
        /*0030*/ 	.string	"Build cuda_13.0.r13.0/compiler.36424714_0"
        /*0030*/ 	.string	"-arch sm_100 -m 64 "



//--------------------- .note.nv.cuinfo           --------------------------
	.section	.note.nv.cuinfo,"",@"SHT_NOTE"
	.sectionflags	@"SHF_NOTE_NV_CUINFO"
        /*0018*/ 	.short	0x0002
        /*001a*/ 	.short	0x0064
        /*001c*/ 	.short	0x0082
	.zero		2


//--------------------- .nv.info                  --------------------------
	.section	.nv.info,"",@"SHT_CUDA_INFO"
	.align	4


	//----- nvinfo : EIATTR_REGCOUNT
	.align		4
        /*0000*/ 	.byte	0x04, 0x2f
        /*0002*/ 	.short	(.L_2 - .L_1)
	.align		4
.L_1:
        /*0004*/ 	.word	index@(_Z7welcomePci)
        /*0008*/ 	.word	0x00000008


	//----- nvinfo : EIATTR_FRAME_SIZE
	.align		4
.L_2:
        /*000c*/ 	.byte	0x04, 0x11
        /*000e*/ 	.short	(.L_4 - .L_3)
	.align		4
.L_3:
        /*0010*/ 	.word	index@(_Z7welcomePci)
        /*0014*/ 	.word	0x00000000


	//----- nvinfo : EIATTR_MIN_STACK_SIZE
	.align		4
.L_4:
        /*0018*/ 	.byte	0x04, 0x12
        /*001a*/ 	.short	(.L_6 - .L_5)
	.align		4
.L_5:
        /*001c*/ 	.word	index@(_Z7welcomePci)
        /*0020*/ 	.word	0x00000000
.L_6:


//--------------------- .nv.compat                --------------------------
	.section	.nv.compat,"",@"SHT_CUDA_COMPAT_INFO"
	.align	4
        /*0000*/ 	.byte	0x02, 0x09, 0x00, 0x00, 0x02, 0x02, 0x01, 0x00, 0x02, 0x05, 0x05, 0x00, 0x03, 0x07, 0x01, 0x01
        /*0010*/ 	.byte	0x02, 0x03, 0x00, 0x00, 0x02, 0x06, 0x01, 0x00, 0x04, 0x0b, 0x08, 0x00, 0x09, 0x00, 0x00, 0x00
        /*0020*/ 	.byte	0x00, 0x00, 0x00, 0x00


//--------------------- .nv.info._Z7welcomePci    --------------------------
	.section	.nv.info._Z7welcomePci,"",@"SHT_CUDA_INFO"
	.sectionflags	@""
	.align	4


	//----- nvinfo : EIATTR_CUDA_API_VERSION
	.align		4
        /*0000*/ 	.byte	0x04, 0x37
        /*0002*/ 	.short	(.L_8 - .L_7)
.L_7:
        /*0004*/ 	.word	0x00000082


	//----- nvinfo : EIATTR_KPARAM_INFO
	.align		4
.L_8:
        /*0008*/ 	.byte	0x04, 0x17
        /*000a*/ 	.short	(.L_10 - .L_9)
.L_9:
        /*000c*/ 	.word	0x00000000
        /*0010*/ 	.short	0x0001
        /*0012*/ 	.short	0x0008
        /*0014*/ 	.byte	0x00, 0xf0, 0x11, 0x00


	//----- nvinfo : EIATTR_KPARAM_INFO
	.align		4
.L_10:
        /*0018*/ 	.byte	0x04, 0x17
        /*001a*/ 	.short	(.L_12 - .L_11)
.L_11:
        /*001c*/ 	.word	0x00000000
        /*0020*/ 	.short	0x0000
        /*0022*/ 	.short	0x0000
        /*0024*/ 	.byte	0x00, 0xf5, 0x21, 0x00


	//----- nvinfo : EIATTR_SPARSE_MMA_MASK
	.align		4
.L_12:
        /*0028*/ 	.byte	0x03, 0x50
        /*002a*/ 	.short	0x0000


	//----- nvinfo : EIATTR_MAXREG_COUNT
	.align		4
        /*002c*/ 	.byte	0x03, 0x1b
        /*002e*/ 	.short	0x00ff


	//----- nvinfo : EIATTR_MERCURY_ISA_VERSION
	.align		4
        /*0030*/ 	.byte	0x03, 0x5f
        /*0032*/ 	.short	0x0101


	//----- nvinfo : EIATTR_VRC_CTA_INIT_COUNT
	.align		4
        /*0034*/ 	.byte	0x02, 0x4a
	.zero		1
	.zero		1


	//----- nvinfo : EIATTR_EXIT_INSTR_OFFSETS
	.align		4
        /*0038*/ 	.byte	0x04, 0x1c
        /*003a*/ 	.short	(.L_14 - .L_13)


	//   ....[0]....
.L_13:
        /*003c*/ 	.word	0x00000070


	//   ....[1]....
        /*0040*/ 	.word	0x000000e0


	//----- nvinfo : EIATTR_CBANK_PARAM_SIZE
	.align		4
.L_14:
        /*0044*/ 	.byte	0x03, 0x19
        /*0046*/ 	.short	0x000c


	//----- nvinfo : EIATTR_PARAM_CBANK
	.align		4
        /*0048*/ 	.byte	0x04, 0x0a
        /*004a*/ 	.short	(.L_16 - .L_15)
	.align		4
.L_15:
        /*004c*/ 	.word	index@(.nv.constant0._Z7welcomePci)
        /*0050*/ 	.short	0x0380
        /*0052*/ 	.short	0x000c


	//----- nvinfo : EIATTR_SW_WAR
	.align		4
.L_16:
        /*0054*/ 	.byte	0x04, 0x36
        /*0056*/ 	.short	(.L_18 - .L_17)
.L_17:
        /*0058*/ 	.word	0x00000008
.L_18:


//--------------------- .nv.callgraph             --------------------------
	.section	.nv.callgraph,"",@"SHT_CUDA_CALLGRAPH"
	.align	4
	.sectionentsize	8
	.align		4
        /*0000*/ 	.word	0x00000000
	.align		4
        /*0004*/ 	.word	0xffffffff
	.align		4
        /*0008*/ 	.word	0x00000000
	.align		4
        /*000c*/ 	.word	0xfffffffe
	.align		4
        /*0010*/ 	.word	0x00000000
	.align		4
        /*0014*/ 	.word	0xfffffffd
	.align		4
        /*0018*/ 	.word	0x00000000
	.align		4
        /*001c*/ 	.word	0xfffffffc


//--------------------- .nv.constant3             --------------------------
	.section	.nv.constant3,"a",@progbits
.nv.constant3:
	.type		d_message,@object
	.size		d_message,(.L_0 - d_message)
d_message:
	.zero		25
.L_0:


//--------------------- .text._Z7welcomePci       --------------------------
	.section	.text._Z7welcomePci,"ax",@progbits
	.align	128
        .global         _Z7welcomePci
        .type           _Z7welcomePci,@function
        .size           _Z7welcomePci,(.L_x_1 - _Z7welcomePci)
        .other          _Z7welcomePci,@"STO_CUDA_ENTRY STV_DEFAULT"
_Z7welcomePci:
.text._Z7welcomePci:
[----:B------:R-:W-:Y:S01]  /*0000*/  LDC R1, c[0x0][0x37c] ;  /* 0x0000df00ff017b82 */ /* 0x000fe20000000800 */
[----:B------:R-:W0:Y:S07]  /*0010*/  S2R R3, SR_TID.X ;  /* 0x0000000000037919 */ /* 0x000e2e0000002100 */
[----:B------:R-:W0:Y:S01]  /*0020*/  S2UR UR4, SR_CTAID.X ;  /* 0x00000000000479c3 */ /* 0x000e220000002500 */
[----:B------:R-:W1:Y:S07]  /*0030*/  LDCU UR5, c[0x0][0x388] ;  /* 0x00007100ff0577ac */ /* 0x000e6e0008000800 */
[----:B------:R-:W0:Y:S02]  /*0040*/  LDC R0, c[0x0][0x360] ;  /* 0x0000d800ff007b82 */ /* 0x000e240000000800 */
[----:B0-----:R-:W-:-:S05]  /*0050*/  IMAD R0, R0, UR4, R3 ;  /* 0x0000000400007c24 */ /* 0x001fca000f8e0203 */
[----:B-1----:R-:W-:-:S13]  /*0060*/  ISETP.GE.AND P0, PT, R0, UR5, PT ;  /* 0x0000000500007c0c */ /* 0x002fda000bf06270 */
[----:B------:R-:W-:Y:S05]  /*0070*/  @P0 EXIT ;  /* 0x000000000000094d */ /* 0x000fea0003800000 */
[----:B------:R-:W0:Y:S01]  /*0080*/  LDC.U8 R5, c[0x3][R0] ;  /* 0x00c0000000057b82 */ /* 0x000e220000000000 */
[----:B------:R-:W1:Y:S01]  /*0090*/  LDCU.64 UR6, c[0x0][0x380] ;  /* 0x00007000ff0677ac */ /* 0x000e620008000a00 */
[----:B------:R-:W0:Y:S01]  /*00a0*/  LDCU.64 UR4, c[0x0][0x358] ;  /* 0x00006b00ff0477ac */ /* 0x000e220008000a00 */
[----:B-1----:R-:W-:-:S04]  /*00b0*/  IADD3 R2, P0, PT, R0, UR6, RZ ;  /* 0x0000000600027c10 */ /* 0x002fc8000ff1e0ff */
[----:B------:R-:W-:-:S05]  /*00c0*/  LEA.HI.X.SX32 R3, R0, UR7, 0x1, P0 ;  /* 0x0000000700037c11 */ /* 0x000fca00080f0eff */
[----:B0-----:R-:W-:Y:S01]  /*00d0*/  STG.E.U8 desc[UR4][R2.64], R5 ;  /* 0x0000000502007986 */ /* 0x001fe2000c101104 */
[----:B------:R-:W-:Y:S05]  /*00e0*/  EXIT ;  /* 0x000000000000794d */ /* 0x000fea0003800000 */
.L_x_0:
[----:B------:R-:W-:-:S00]  /*00f0*/  BRA `(.L_x_0) ;  /* 0xfffffffc00fc7947 */ /* 0x000fc0000383ffff */
[----:B------:R-:W-:-:S00]  /*0100*/  NOP ;  /* 0x0000000000007918 */ /* 0x000fc00000000000 */
[----:B------:R-:W-:-:S00]  /*0110*/  NOP ;  /* 0x0000000000007918 */ /* 0x000fc00000000000 */
[----:B------:R-:W-:-:S00]  /*0120*/  NOP ;  /* 0x0000000000007918 */ /* 0x000fc00000000000 */
[----:B------:R-:W-:-:S00]  /*0130*/  NOP ;  /* 0x0000000000007918 */ /* 0x000fc00000000000 */
[----:B------:R-:W-:-:S00]  /*0140*/  NOP ;  /* 0x0000000000007918 */ /* 0x000fc00000000000 */
[----:B------:R-:W-:-:S00]  /*0150*/  NOP ;  /* 0x0000000000007918 */ /* 0x000fc00000000000 */
[----:B------:R-:W-:-:S00]  /*0160*/  NOP ;  /* 0x0000000000007918 */ /* 0x000fc00000000000 */
[----:B------:R-:W-:-:S00]  /*0170*/  NOP ;  /* 0x0000000000007918 */ /* 0x000fc00000000000 */
.L_x_1:


//--------------------- .nv.shared.reserved.0     --------------------------
	.section	.nv.shared.reserved.0,"aw",@nobits
	.weak		__nv_reservedSMEM_offset_0_alias
	.size		__nv_reservedSMEM_offset_0_alias, 0, 64
	.other		__nv_reservedSMEM_offset_0_alias,@"STO_CUDA_RESERVED_SHARED STV_DEFAULT"
__nv_reservedSMEM_offset_0_alias:
	.zero		0
	.zero		64


//--------------------- .nv.constant0._Z7welcomePci --------------------------
	.section	.nv.constant0._Z7welcomePci,"a",@progbits
	.sectionflags	@""
	.align	4
.nv.constant0._Z7welcomePci:
	.zero		908


//--------------------- SYMBOLS --------------------------

	.type		.nv.reservedSmem.offset0,@object
	.size		.nv.reservedSmem.offset0,0x4
